	.headerflags	@"EF_CUDA_TEXMODE_UNIFIED EF_CUDA_64BIT_ADDRESS EF_CUDA_ACCELERATORS EF_CUDA_SM90 EF_CUDA_VIRTUAL_SM(EF_CUDA_SM90)"
	.elftype	@"ET_EXEC"


//--------------------- .nv.info                  --------------------------
	.section	.nv.info,"",@"SHT_CUDA_INFO"
	.align	4


	//----- nvinfo : EIATTR_REGCOUNT
	.align		4
        /*0000*/ 	.byte	0x04, 0x2f
        /*0002*/ 	.short	(.L_1 - .L_0)
	.align		4
.L_0:
        /*0004*/ 	.word	index@(triton_poi_fused_convolution_leaky_relu_3)
        /*0008*/ 	.word	0x00000012


	//----- nvinfo : EIATTR_MIN_STACK_SIZE
	.align		4
.L_1:
        /*000c*/ 	.byte	0x04, 0x12
        /*000e*/ 	.short	(.L_3 - .L_2)
	.align		4
.L_2:
        /*0010*/ 	.word	index@(triton_poi_fused_convolution_leaky_relu_3)
        /*0014*/ 	.word	0x00000000


	//----- nvinfo : EIATTR_FRAME_SIZE
	.align		4
.L_3:
        /*0018*/ 	.byte	0x04, 0x11
        /*001a*/ 	.short	(.L_5 - .L_4)
	.align		4
.L_4:
        /*001c*/ 	.word	index@(triton_poi_fused_convolution_leaky_relu_3)
        /*0020*/ 	.word	0x00000000


	//----- nvinfo : EIATTR_MIN_STACK_SIZE
	.align		4
.L_5:
        /*0024*/ 	.byte	0x04, 0x12
        /*0026*/ 	.short	(.L_7 - .L_6)
	.align		4
.L_6:
        /*0028*/ 	.word	index@(triton_poi_fused_convolution_leaky_relu_3)
        /*002c*/ 	.word	0x00000000
.L_7:


//--------------------- .nv.info.triton_poi_fused_convolution_leaky_relu_3 --------------------------
	.section	.nv.info.triton_poi_fused_convolution_leaky_relu_3,"",@"SHT_CUDA_INFO"
	.sectionflags	@""
	.align	4


	//----- nvinfo : EIATTR_CUDA_API_VERSION
	.align		4
        /*0000*/ 	.byte	0x04, 0x37
        /*0002*/ 	.short	(.L_9 - .L_8)
.L_8:
        /*0004*/ 	.word	0x0000007c


	//----- nvinfo : EIATTR_KPARAM_INFO
	.align		4
.L_9:
        /*0008*/ 	.byte	0x04, 0x17
        /*000a*/ 	.short	(.L_11 - .L_10)
.L_10:
        /*000c*/ 	.word	0x00000000
        /*0010*/ 	.short	0x0003
        /*0012*/ 	.short	0x0018
        /*0014*/ 	.byte	0x00, 0xf0, 0x11, 0x00


	//----- nvinfo : EIATTR_KPARAM_INFO
	.align		4
.L_11:
        /*0018*/ 	.byte	0x04, 0x17
        /*001a*/ 	.short	(.L_13 - .L_12)
.L_12:
        /*001c*/ 	.word	0x00000000
        /*0020*/ 	.short	0x0002
        /*0022*/ 	.short	0x0010
        /*0024*/ 	.byte	0x00, 0xf4, 0x21, 0x00


	//----- nvinfo : EIATTR_KPARAM_INFO
	.align		4
.L_13:
        /*0028*/ 	.byte	0x04, 0x17
        /*002a*/ 	.short	(.L_15 - .L_14)
.L_14:
        /*002c*/ 	.word	0x00000000
        /*0030*/ 	.short	0x0001
        /*0032*/ 	.short	0x0008
        /*0034*/ 	.byte	0x00, 0xf4, 0x21, 0x00


	//----- nvinfo : EIATTR_KPARAM_INFO
	.align		4
.L_15:
        /*0038*/ 	.byte	0x04, 0x17
        /*003a*/ 	.short	(.L_17 - .L_16)
.L_16:
        /*003c*/ 	.word	0x00000000
        /*0040*/ 	.short	0x0000
        /*0042*/ 	.short	0x0000
        /*0044*/ 	.byte	0x00, 0xf4, 0x21, 0x00


	//----- nvinfo : EIATTR_SPARSE_MMA_MASK
	.align		4
.L_17:
        /*0048*/ 	.byte	0x03, 0x50
        /*004a*/ 	.short	0x0000


	//----- nvinfo : EIATTR_MAXREG_COUNT
	.align		4
        /*004c*/ 	.byte	0x03, 0x1b
        /*004e*/ 	.short	0x00ff


	//----- nvinfo : EIATTR_EXIT_INSTR_OFFSETS
	.align		4
        /*0050*/ 	.byte	0x04, 0x1c
        /*0052*/ 	.short	(.L_19 - .L_18)


	//   ....[0]....
.L_18:
        /*0054*/ 	.word	0x000002d0


	//   ....[1]....
        /*0058*/ 	.word	0x000002f0


	//----- nvinfo : EIATTR_REQNTID
	.align		4
.L_19:
        /*005c*/ 	.byte	0x04, 0x10
        /*005e*/ 	.short	(.L_21 - .L_20)
.L_20:
        /*0060*/ 	.word	0x00000080
        /*0064*/ 	.word	0x00000001
        /*0068*/ 	.word	0x00000001


	//----- nvinfo : EIATTR_CBANK_PARAM_SIZE
	.align		4
.L_21:
        /*006c*/ 	.byte	0x03, 0x19
        /*006e*/ 	.short	0x001c


	//----- nvinfo : EIATTR_PARAM_CBANK
	.align		4
        /*0070*/ 	.byte	0x04, 0x0a
        /*0072*/ 	.short	(.L_23 - .L_22)
	.align		4
.L_22:
        /*0074*/ 	.word	index@(.nv.constant0.triton_poi_fused_convolution_leaky_relu_3)
        /*0078*/ 	.short	0x0210
        /*007a*/ 	.short	0x001c


	//----- nvinfo : EIATTR_SW_WAR
	.align		4
.L_23:
        /*007c*/ 	.byte	0x04, 0x36
        /*007e*/ 	.short	(.L_25 - .L_24)
.L_24:
        /*0080*/ 	.word	0x00000008
.L_25:


//--------------------- .nv.callgraph             --------------------------
	.section	.nv.callgraph,"",@"SHT_CUDA_CALLGRAPH"
	.align	4
	.sectionentsize	8
	.align		4
        /*0000*/ 	.word	0x00000000
	.align		4
        /*0004*/ 	.word	0xffffffff
	.align		4
        /*0008*/ 	.word	0x00000000
	.align		4
        /*000c*/ 	.word	0xfffffffe
	.align		4
        /*0010*/ 	.word	0x00000000
	.align		4
        /*0014*/ 	.word	0xfffffffd
	.align		4
        /*0018*/ 	.word	0x00000000
	.align		4
        /*001c*/ 	.word	0xfffffffc


//--------------------- .text.triton_poi_fused_convolution_leaky_relu_3 --------------------------
	.section	.text.triton_poi_fused_convolution_leaky_relu_3,"ax",@progbits
	.align	128
        .global         triton_poi_fused_convolution_leaky_relu_3
        .type           triton_poi_fused_convolution_leaky_relu_3,@function
        .size           triton_poi_fused_convolution_leaky_relu_3,(.L_x_1 - triton_poi_fused_convolution_leaky_relu_3)
        .other          triton_poi_fused_convolution_leaky_relu_3,@"STO_CUDA_ENTRY STV_DEFAULT"
triton_poi_fused_convolution_leaky_relu_3:
.text.triton_poi_fused_convolution_leaky_relu_3:
[----:B------:R-:W0:Y:S02]  /*0000*/  LDC R1, c[0x0][0x28] ;  /* 0x00000a00ff017b82 */ /* 0x000e240000000800 */
[----:B------:R-:W1:Y:S01]  /*0010*/  S2R R0, SR_TID.X ;  /* 0x0000000000007919 */ /* 0x000e620000002100 */
[----:B------:R-:W2:Y:S01]  /*0020*/  LDC.64 R2, c[0x0][0x218] ;  /* 0x00008600ff027b82 */ /* 0x000ea20000000a00 */
[----:B------:R-:W-:Y:S01]  /*0030*/  IMAD.MOV.U32 R13, RZ, RZ, RZ ;  /* 0x000000ffff0d7224 */ /* 0x000fe200078e00ff */
[----:B------:R-:W-:Y:S01]  /*0040*/  ULDC.64 UR4, c[0x0][0x208] ;  /* 0x0000820000047ab9 */ /* 0x000fe20000000a00 */
[----:B------:R-:W3:Y:S01]  /*0050*/  S2R R7, SR_CTAID.X ;  /* 0x0000000000077919 */ /* 0x000ee20000002500 */
[----:B------:R-:W-:Y:S01]  /*0060*/  ULDC.64 UR6, c[0x0][0x220] ;  /* 0x0000880000067ab9 */ /* 0x000fe20000000a00 */
[----:B-1----:R-:W-:-:S05]  /*0070*/  IMAD.SHL.U32 R0, R0, 0x2, RZ ;  /* 0x0000000200007824 */ /* 0x002fca00078e00ff */
[----:B------:R-:W-:-:S05]  /*0080*/  LOP3.LUT R0, R0, 0xfe, RZ, 0xc0, !PT ;  /* 0x000000fe00007812 */ /* 0x000fca00078ec0ff */
[----:B---3--:R-:W-:-:S04]  /*0090*/  IMAD R7, R7, 0x100, R0 ;  /* 0x0000010007077824 */ /* 0x008fc800078e0200 */
[C---:B------:R-:W-:Y:S01]  /*00a0*/  VIADD R0, R7.reuse, 0x1 ;  /* 0x0000000107007836 */ /* 0x040fe20000000000 */
[C---:B------:R-:W-:Y:S01]  /*00b0*/  ISETP.GE.AND P2, PT, R7.reuse, 0x180, PT ;  /* 0x000001800700780c */ /* 0x040fe20003f46270 */
[----:B------:R-:W-:-:S04]  /*00c0*/  IMAD.HI R4, R7, 0x55555556, RZ ;  /* 0x5555555607047827 */ /* 0x000fc800078e02ff */
[----:B------:R-:W-:Y:S01]  /*00d0*/  IMAD.HI R5, R0, 0x55555556, RZ ;  /* 0x5555555600057827 */ /* 0x000fe200078e02ff */
[----:B------:R-:W-:-:S04]  /*00e0*/  LEA.HI R0, R4, R4, RZ, 0x1 ;  /* 0x0000000404007211 */ /* 0x000fc800078f08ff */
[----:B------:R-:W-:Y:S02]  /*00f0*/  LEA.HI R6, R5, R5, RZ, 0x1 ;  /* 0x0000000505067211 */ /* 0x000fe400078f08ff */
[----:B------:R-:W1:Y:S01]  /*0100*/  LDC.64 R4, c[0x0][0x210] ;  /* 0x00008400ff047b82 */ /* 0x000e620000000a00 */
[----:B------:R-:W-:Y:S02]  /*0110*/  SHF.R.S32.HI R9, RZ, 0x1f, R0 ;  /* 0x0000001fff097819 */ /* 0x000fe40000011400 */
[----:B------:R-:W-:Y:S02]  /*0120*/  SHF.R.S32.HI R11, RZ, 0x1f, R6 ;  /* 0x0000001fff0b7819 */ /* 0x000fe40000011406 */
[----:B------:R-:W-:Y:S02]  /*0130*/  LEA.HI R9, R9, R0, RZ, 0x5 ;  /* 0x0000000009097211 */ /* 0x000fe400078f28ff */
[----:B------:R-:W-:Y:S02]  /*0140*/  LEA.HI R11, R11, R6, RZ, 0x5 ;  /* 0x000000060b0b7211 */ /* 0x000fe400078f28ff */
[----:B------:R-:W-:-:S02]  /*0150*/  LOP3.LUT R9, R9, 0xffffffe0, RZ, 0xc0, !PT ;  /* 0xffffffe009097812 */ /* 0x000fc400078ec0ff */
[----:B------:R-:W-:-:S03]  /*0160*/  LOP3.LUT R11, R11, 0xffffffe0, RZ, 0xc0, !PT ;  /* 0xffffffe00b0b7812 */ /* 0x000fc600078ec0ff */
[----:B------:R-:W-:Y:S02]  /*0170*/  IMAD.IADD R9, R0, 0x1, -R9 ;  /* 0x0000000100097824 */ /* 0x000fe400078e0a09 */
[----:B------:R-:W-:Y:S02]  /*0180*/  IMAD.IADD R11, R6, 0x1, -R11 ;  /* 0x00000001060b7824 */ /* 0x000fe400078e0a0b */
[----:B--2---:R-:W-:-:S04]  /*0190*/  IMAD.WIDE R8, R9, 0x4, R2 ;  /* 0x0000000409087825 */ /* 0x004fc800078e0202 */
[----:B------:R-:W-:Y:S01]  /*01a0*/  IMAD.WIDE R2, R11, 0x4, R2 ;  /* 0x000000040b027825 */ /* 0x000fe200078e0202 */
[----:B------:R-:W-:Y:S01]  /*01b0*/  CS2R R10, SRZ ;  /* 0x00000000000a7805 */ /* 0x000fe2000001ff00 */
[----:B------:R-:W2:Y:S02]  /*01c0*/  @!P2 LDG.E.EL R13, desc[UR4][R8.64] ;  /* 0x00000004080da981 */ /* 0x000ea4000c2e1900 */
[----:B------:R-:W-:Y:S02]  /*01d0*/  IMAD.MOV.U32 R0, RZ, RZ, RZ ;  /* 0x000000ffff007224 */ /* 0x000fe400078e00ff */
[----:B-1----:R-:W-:-:S04]  /*01e0*/  IMAD.WIDE R4, R7, 0x4, R4 ;  /* 0x0000000407047825 */ /* 0x002fc800078e0204 */
[----:B------:R-:W3:Y:S04]  /*01f0*/  @!P2 LDG.E.EL R0, desc[UR4][R2.64] ;  /* 0x000000040200a981 */ /* 0x000ee8000c2e1900 */
[----:B------:R-:W2:Y:S01]  /*0200*/  @!P2 LDG.E.64 R10, desc[UR4][R4.64] ;  /* 0x00000004040aa981 */ /* 0x000ea2000c1e1b00 */
[----:B------:R-:W-:-:S04]  /*0210*/  IADD3 R6, P3, R7, UR6, RZ ;  /* 0x0000000607067c10 */ /* 0x000fc8000ff7e0ff */
[----:B------:R-:W-:Y:S02]  /*0220*/  LEA.HI.X.SX32 R7, R7, UR7, 0x1, P3 ;  /* 0x0000000707077c11 */ /* 0x000fe400098f0eff */
[----:B--2---:R-:W-:Y:S02]  /*0230*/  FSETP.GT.AND P1, PT, R10, -R13, PT ;  /* 0x8000000d0a00720b */ /* 0x004fe40003f24000 */
[----:B---3--:R-:W-:Y:S02]  /*0240*/  FSETP.GT.AND P0, PT, R11, -R0, PT ;  /* 0x800000000b00720b */ /* 0x008fe40003f04000 */
[----:B------:R-:W-:Y:S02]  /*0250*/  SEL R12, RZ, 0x1, !P1 ;  /* 0x00000001ff0c7807 */ /* 0x000fe40004800000 */
[----:B------:R-:W-:Y:S01]  /*0260*/  SEL R15, RZ, 0x100, !P0 ;  /* 0x00000100ff0f7807 */ /* 0x000fe20004000000 */
[----:B------:R-:W-:-:S04]  /*0270*/  FADD R10, R13, R10 ;  /* 0x0000000a0d0a7221 */ /* 0x000fc80000000000 */
[----:B------:R-:W-:Y:S02]  /*0280*/  IMAD.IADD R15, R12, 0x1, R15 ;  /* 0x000000010c0f7824 */ /* 0x000fe400078e020f */
[----:B------:R-:W-:Y:S01]  /*0290*/  FADD R11, R0, R11 ;  /* 0x0000000b000b7221 */ /* 0x000fe20000000000 */
[----:B------:R-:W-:Y:S02]  /*02a0*/  @!P1 FMUL R10, R10, 0.10000000149011611938 ;  /* 0x3dcccccd0a0a9820 */ /* 0x000fe40000400000 */
[----:B------:R1:W-:Y:S01]  /*02b0*/  @!P2 STG.E.U16 desc[UR4][R6.64], R15 ;  /* 0x0000000f0600a986 */ /* 0x0003e2000c101504 */
[----:B------:R-:W-:Y:S01]  /*02c0*/  @!P0 FMUL R11, R11, 0.10000000149011611938 ;  /* 0x3dcccccd0b0b8820 */ /* 0x000fe20000400000 */
[----:B------:R-:W-:Y:S06]  /*02d0*/  @P2 EXIT ;  /* 0x000000000000294d */ /* 0x000fec0003800000 */
[----:B------:R-:W-:Y:S01]  /*02e0*/  STG.E.64 desc[UR4][R4.64], R10 ;  /* 0x0000000a04007986 */ /* 0x000fe2000c101b04 */
[----:B------:R-:W-:Y:S05]  /*02f0*/  EXIT ;  /* 0x000000000000794d */ /* 0x000fea0003800000 */
.L_x_0:
[----:B------:R-:W-:-:S00]  /*0300*/  BRA `(.L_x_0) ;  /* 0xfffffffc00fc7947 */ /* 0x000fc0000383ffff */
[----:B------:R-:W-:-:S00]  /*0310*/  NOP ;  /* 0x0000000000007918 */ /* 0x000fc00000000000 */
        /* <DEDUP_REMOVED lines=14> */
.L_x_1:


//--------------------- .nv.constant0.triton_poi_fused_convolution_leaky_relu_3 --------------------------
	.section	.nv.constant0.triton_poi_fused_convolution_leaky_relu_3,"a",@progbits
	.sectionflags	@""
	.align	4
.nv.constant0.triton_poi_fused_convolution_leaky_relu_3:
	.zero		556
